//
// Generated by NVIDIA NVVM Compiler
//
// Compiler Build ID: CL-36424714
// Cuda compilation tools, release 13.0, V13.0.88
// Based on NVVM 20.0.0
//

.version 9.0
.target sm_100
.address_size 64

	// .globl	_Z5touchPvi
.extern .func  (.param .b32 func_retval0) vprintf
(
	.param .b64 vprintf_param_0,
	.param .b64 vprintf_param_1
)
;
.global .align 1 .b8 $str[24] = {118, 97, 108, 117, 101, 32, 97, 116, 32, 37, 112, 43, 91, 37, 100, 93, 58, 32, 48, 120, 37, 120, 10};

.visible .entry _Z5touchPvi(
	.param .u64 .ptr .align 1 _Z5touchPvi_param_0,
	.param .u32 _Z5touchPvi_param_1
)
{
	.local .align 16 .b8 	__local_depot0[16];
	.reg .b64 	%SP;
	.reg .b64 	%SPL;
	.reg .pred 	%p<18>;
	.reg .b16 	%rs<5>;
	.reg .b32 	%r<158>;
	.reg .b64 	%rd<44>;

	mov.u64 	%SPL, __local_depot0;
	cvta.local.u64 	%SP, %SPL;
	ld.param.u64 	%rd15, [_Z5touchPvi_param_0];
	ld.param.u32 	%r31, [_Z5touchPvi_param_1];
	cvta.to.global.u64 	%rd1, %rd15;
	setp.lt.s32 	%p1, %r31, 1;
	@%p1 bra 	$L__BB0_25;
	and.b32  	%r1, %r31, 15;
	setp.lt.u32 	%p2, %r31, 16;
	mov.b32 	%r147, 0;
	@%p2 bra 	$L__BB0_4;
	and.b32  	%r147, %r31, 2147483632;
	neg.s32 	%r151, %r147;
	add.s64 	%rd41, %rd1, 7;
$L__BB0_3:
	.pragma "nounroll";
	mov.b16 	%rs1, 204;
	st.global.u8 	[%rd41+-7], %rs1;
	st.global.u8 	[%rd41+-6], %rs1;
	st.global.u8 	[%rd41+-5], %rs1;
	st.global.u8 	[%rd41+-4], %rs1;
	st.global.u8 	[%rd41+-3], %rs1;
	st.global.u8 	[%rd41+-2], %rs1;
	st.global.u8 	[%rd41+-1], %rs1;
	st.global.u8 	[%rd41], %rs1;
	st.global.u8 	[%rd41+1], %rs1;
	st.global.u8 	[%rd41+2], %rs1;
	st.global.u8 	[%rd41+3], %rs1;
	st.global.u8 	[%rd41+4], %rs1;
	st.global.u8 	[%rd41+5], %rs1;
	st.global.u8 	[%rd41+6], %rs1;
	st.global.u8 	[%rd41+7], %rs1;
	st.global.u8 	[%rd41+8], %rs1;
	add.s32 	%r151, %r151, 16;
	add.s64 	%rd41, %rd41, 16;
	setp.eq.s32 	%p3, %r151, 0;
	@%p3 bra 	$L__BB0_4;
	bra.uni 	$L__BB0_3;
$L__BB0_4:
	setp.eq.s32 	%p4, %r1, 0;
	@%p4 bra 	$L__BB0_13;
	and.b32  	%r5, %r31, 7;
	setp.lt.u32 	%p5, %r1, 8;
	@%p5 bra 	$L__BB0_7;
	cvt.u64.u32 	%rd16, %r147;
	add.s64 	%rd17, %rd1, %rd16;
	mov.b16 	%rs2, 204;
	st.global.u8 	[%rd17], %rs2;
	st.global.u8 	[%rd17+1], %rs2;
	st.global.u8 	[%rd17+2], %rs2;
	st.global.u8 	[%rd17+3], %rs2;
	st.global.u8 	[%rd17+4], %rs2;
	st.global.u8 	[%rd17+5], %rs2;
	st.global.u8 	[%rd17+6], %rs2;
	st.global.u8 	[%rd17+7], %rs2;
	add.s32 	%r147, %r147, 8;
$L__BB0_7:
	setp.eq.s32 	%p6, %r5, 0;
	@%p6 bra 	$L__BB0_13;
	and.b32  	%r8, %r31, 3;
	setp.lt.u32 	%p7, %r5, 4;
	@%p7 bra 	$L__BB0_10;
	cvt.u64.u32 	%rd18, %r147;
	add.s64 	%rd19, %rd1, %rd18;
	mov.b16 	%rs3, 204;
	st.global.u8 	[%rd19], %rs3;
	st.global.u8 	[%rd19+1], %rs3;
	st.global.u8 	[%rd19+2], %rs3;
	st.global.u8 	[%rd19+3], %rs3;
	add.s32 	%r147, %r147, 4;
$L__BB0_10:
	setp.eq.s32 	%p8, %r8, 0;
	@%p8 bra 	$L__BB0_13;
	cvt.u64.u32 	%rd20, %r147;
	add.s64 	%rd40, %rd1, %rd20;
	neg.s32 	%r150, %r8;
$L__BB0_12:
	.pragma "nounroll";
	mov.b16 	%rs4, 204;
	st.global.u8 	[%rd40], %rs4;
	add.s64 	%rd40, %rd40, 1;
	add.s32 	%r150, %r150, 1;
	setp.ne.s32 	%p9, %r150, 0;
	@%p9 bra 	$L__BB0_12;
$L__BB0_13:
	setp.lt.u32 	%p10, %r31, 16;
	mov.b32 	%r153, 0;
	@%p10 bra 	$L__BB0_16;
	add.s64 	%rd42, %rd1, 7;
	mov.b32 	%r152, 0;
	add.u64 	%rd21, %SP, 0;
	mov.u64 	%rd23, $str;
	and.b32  	%r153, %r31, 2147483632;
$L__BB0_15:
	.pragma "nounroll";
	ld.global.u8 	%r35, [%rd42+-7];
	cvta.to.local.u64 	%rd22, %rd21;
	st.local.u64 	[%rd22], %rd15;
	st.local.v2.u32 	[%rd22+8], {%r152, %r35};
	cvta.global.u64 	%rd24, %rd23;
	{ // callseq 0, 0
	.param .b64 param0;
	st.param.b64 	[param0], %rd24;
	.param .b64 param1;
	st.param.b64 	[param1], %rd21;
	.param .b32 retval0;
	call.uni (retval0), 
	vprintf, 
	(
	param0, 
	param1
	);
	ld.param.b32 	%r36, [retval0];
	} // callseq 0
	ld.global.u8 	%r38, [%rd42+-6];
	st.local.u64 	[%rd22], %rd15;
	add.s32 	%r39, %r152, 1;
	st.local.v2.u32 	[%rd22+8], {%r39, %r38};
	{ // callseq 1, 0
	.param .b64 param0;
	st.param.b64 	[param0], %rd24;
	.param .b64 param1;
	st.param.b64 	[param1], %rd21;
	.param .b32 retval0;
	call.uni (retval0), 
	vprintf, 
	(
	param0, 
	param1
	);
	ld.param.b32 	%r40, [retval0];
	} // callseq 1
	ld.global.u8 	%r42, [%rd42+-5];
	st.local.u64 	[%rd22], %rd15;
	add.s32 	%r43, %r152, 2;
	st.local.v2.u32 	[%rd22+8], {%r43, %r42};
	{ // callseq 2, 0
	.param .b64 param0;
	st.param.b64 	[param0], %rd24;
	.param .b64 param1;
	st.param.b64 	[param1], %rd21;
	.param .b32 retval0;
	call.uni (retval0), 
	vprintf, 
	(
	param0, 
	param1
	);
	ld.param.b32 	%r44, [retval0];
	} // callseq 2
	ld.global.u8 	%r46, [%rd42+-4];
	st.local.u64 	[%rd22], %rd15;
	add.s32 	%r47, %r152, 3;
	st.local.v2.u32 	[%rd22+8], {%r47, %r46};
	{ // callseq 3, 0
	.param .b64 param0;
	st.param.b64 	[param0], %rd24;
	.param .b64 param1;
	st.param.b64 	[param1], %rd21;
	.param .b32 retval0;
	call.uni (retval0), 
	vprintf, 
	(
	param0, 
	param1
	);
	ld.param.b32 	%r48, [retval0];
	} // callseq 3
	ld.global.u8 	%r50, [%rd42+-3];
	st.local.u64 	[%rd22], %rd15;
	add.s32 	%r51, %r152, 4;
	st.local.v2.u32 	[%rd22+8], {%r51, %r50};
	{ // callseq 4, 0
	.param .b64 param0;
	st.param.b64 	[param0], %rd24;
	.param .b64 param1;
	st.param.b64 	[param1], %rd21;
	.param .b32 retval0;
	call.uni (retval0), 
	vprintf, 
	(
	param0, 
	param1
	);
	ld.param.b32 	%r52, [retval0];
	} // callseq 4
	ld.global.u8 	%r54, [%rd42+-2];
	st.local.u64 	[%rd22], %rd15;
	add.s32 	%r55, %r152, 5;
	st.local.v2.u32 	[%rd22+8], {%r55, %r54};
	{ // callseq 5, 0
	.param .b64 param0;
	st.param.b64 	[param0], %rd24;
	.param .b64 param1;
	st.param.b64 	[param1], %rd21;
	.param .b32 retval0;
	call.uni (retval0), 
	vprintf, 
	(
	param0, 
	param1
	);
	ld.param.b32 	%r56, [retval0];
	} // callseq 5
	ld.global.u8 	%r58, [%rd42+-1];
	st.local.u64 	[%rd22], %rd15;
	add.s32 	%r59, %r152, 6;
	st.local.v2.u32 	[%rd22+8], {%r59, %r58};
	{ // callseq 6, 0
	.param .b64 param0;
	st.param.b64 	[param0], %rd24;
	.param .b64 param1;
	st.param.b64 	[param1], %rd21;
	.param .b32 retval0;
	call.uni (retval0), 
	vprintf, 
	(
	param0, 
	param1
	);
	ld.param.b32 	%r60, [retval0];
	} // callseq 6
	ld.global.u8 	%r62, [%rd42];
	st.local.u64 	[%rd22], %rd15;
	add.s32 	%r63, %r152, 7;
	st.local.v2.u32 	[%rd22+8], {%r63, %r62};
	{ // callseq 7, 0
	.param .b64 param0;
	st.param.b64 	[param0], %rd24;
	.param .b64 param1;
	st.param.b64 	[param1], %rd21;
	.param .b32 retval0;
	call.uni (retval0), 
	vprintf, 
	(
	param0, 
	param1
	);
	ld.param.b32 	%r64, [retval0];
	} // callseq 7
	ld.global.u8 	%r66, [%rd42+1];
	st.local.u64 	[%rd22], %rd15;
	add.s32 	%r67, %r152, 8;
	st.local.v2.u32 	[%rd22+8], {%r67, %r66};
	{ // callseq 8, 0
	.param .b64 param0;
	st.param.b64 	[param0], %rd24;
	.param .b64 param1;
	st.param.b64 	[param1], %rd21;
	.param .b32 retval0;
	call.uni (retval0), 
	vprintf, 
	(
	param0, 
	param1
	);
	ld.param.b32 	%r68, [retval0];
	} // callseq 8
	ld.global.u8 	%r70, [%rd42+2];
	st.local.u64 	[%rd22], %rd15;
	add.s32 	%r71, %r152, 9;
	st.local.v2.u32 	[%rd22+8], {%r71, %r70};
	{ // callseq 9, 0
	.param .b64 param0;
	st.param.b64 	[param0], %rd24;
	.param .b64 param1;
	st.param.b64 	[param1], %rd21;
	.param .b32 retval0;
	call.uni (retval0), 
	vprintf, 
	(
	param0, 
	param1
	);
	ld.param.b32 	%r72, [retval0];
	} // callseq 9
	ld.global.u8 	%r74, [%rd42+3];
	st.local.u64 	[%rd22], %rd15;
	add.s32 	%r75, %r152, 10;
	st.local.v2.u32 	[%rd22+8], {%r75, %r74};
	{ // callseq 10, 0
	.param .b64 param0;
	st.param.b64 	[param0], %rd24;
	.param .b64 param1;
	st.param.b64 	[param1], %rd21;
	.param .b32 retval0;
	call.uni (retval0), 
	vprintf, 
	(
	param0, 
	param1
	);
	ld.param.b32 	%r76, [retval0];
	} // callseq 10
	ld.global.u8 	%r78, [%rd42+4];
	st.local.u64 	[%rd22], %rd15;
	add.s32 	%r79, %r152, 11;
	st.local.v2.u32 	[%rd22+8], {%r79, %r78};
	{ // callseq 11, 0
	.param .b64 param0;
	st.param.b64 	[param0], %rd24;
	.param .b64 param1;
	st.param.b64 	[param1], %rd21;
	.param .b32 retval0;
	call.uni (retval0), 
	vprintf, 
	(
	param0, 
	param1
	);
	ld.param.b32 	%r80, [retval0];
	} // callseq 11
	ld.global.u8 	%r82, [%rd42+5];
	st.local.u64 	[%rd22], %rd15;
	add.s32 	%r83, %r152, 12;
	st.local.v2.u32 	[%rd22+8], {%r83, %r82};
	{ // callseq 12, 0
	.param .b64 param0;
	st.param.b64 	[param0], %rd24;
	.param .b64 param1;
	st.param.b64 	[param1], %rd21;
	.param .b32 retval0;
	call.uni (retval0), 
	vprintf, 
	(
	param0, 
	param1
	);
	ld.param.b32 	%r84, [retval0];
	} // callseq 12
	ld.global.u8 	%r86, [%rd42+6];
	st.local.u64 	[%rd22], %rd15;
	add.s32 	%r87, %r152, 13;
	st.local.v2.u32 	[%rd22+8], {%r87, %r86};
	{ // callseq 13, 0
	.param .b64 param0;
	st.param.b64 	[param0], %rd24;
	.param .b64 param1;
	st.param.b64 	[param1], %rd21;
	.param .b32 retval0;
	call.uni (retval0), 
	vprintf, 
	(
	param0, 
	param1
	);
	ld.param.b32 	%r88, [retval0];
	} // callseq 13
	ld.global.u8 	%r90, [%rd42+7];
	st.local.u64 	[%rd22], %rd15;
	add.s32 	%r91, %r152, 14;
	st.local.v2.u32 	[%rd22+8], {%r91, %r90};
	{ // callseq 14, 0
	.param .b64 param0;
	st.param.b64 	[param0], %rd24;
	.param .b64 param1;
	st.param.b64 	[param1], %rd21;
	.param .b32 retval0;
	call.uni (retval0), 
	vprintf, 
	(
	param0, 
	param1
	);
	ld.param.b32 	%r92, [retval0];
	} // callseq 14
	ld.global.u8 	%r94, [%rd42+8];
	st.local.u64 	[%rd22], %rd15;
	add.s32 	%r95, %r152, 15;
	st.local.v2.u32 	[%rd22+8], {%r95, %r94};
	{ // callseq 15, 0
	.param .b64 param0;
	st.param.b64 	[param0], %rd24;
	.param .b64 param1;
	st.param.b64 	[param1], %rd21;
	.param .b32 retval0;
	call.uni (retval0), 
	vprintf, 
	(
	param0, 
	param1
	);
	ld.param.b32 	%r96, [retval0];
	} // callseq 15
	add.s64 	%rd42, %rd42, 16;
	add.s32 	%r152, %r152, 16;
	setp.ne.s32 	%p11, %r152, %r153;
	@%p11 bra 	$L__BB0_15;
$L__BB0_16:
	setp.eq.s32 	%p12, %r1, 0;
	@%p12 bra 	$L__BB0_25;
	add.u64 	%rd25, %SP, 0;
	add.u64 	%rd11, %SPL, 0;
	and.b32  	%r20, %r31, 7;
	setp.lt.u32 	%p13, %r1, 8;
	@%p13 bra 	$L__BB0_19;
	cvt.u64.u32 	%rd26, %r153;
	add.s64 	%rd27, %rd1, %rd26;
	ld.global.u8 	%r98, [%rd27];
	st.local.u64 	[%rd11], %rd15;
	st.local.v2.u32 	[%rd11+8], {%r153, %r98};
	mov.u64 	%rd28, $str;
	cvta.global.u64 	%rd29, %rd28;
	{ // callseq 16, 0
	.param .b64 param0;
	st.param.b64 	[param0], %rd29;
	.param .b64 param1;
	st.param.b64 	[param1], %rd25;
	.param .b32 retval0;
	call.uni (retval0), 
	vprintf, 
	(
	param0, 
	param1
	);
	ld.param.b32 	%r99, [retval0];
	} // callseq 16
	add.s32 	%r101, %r153, 1;
	ld.global.u8 	%r102, [%rd27+1];
	st.local.u64 	[%rd11], %rd15;
	st.local.v2.u32 	[%rd11+8], {%r101, %r102};
	{ // callseq 17, 0
	.param .b64 param0;
	st.param.b64 	[param0], %rd29;
	.param .b64 param1;
	st.param.b64 	[param1], %rd25;
	.param .b32 retval0;
	call.uni (retval0), 
	vprintf, 
	(
	param0, 
	param1
	);
	ld.param.b32 	%r103, [retval0];
	} // callseq 17
	add.s32 	%r105, %r153, 2;
	ld.global.u8 	%r106, [%rd27+2];
	st.local.u64 	[%rd11], %rd15;
	st.local.v2.u32 	[%rd11+8], {%r105, %r106};
	{ // callseq 18, 0
	.param .b64 param0;
	st.param.b64 	[param0], %rd29;
	.param .b64 param1;
	st.param.b64 	[param1], %rd25;
	.param .b32 retval0;
	call.uni (retval0), 
	vprintf, 
	(
	param0, 
	param1
	);
	ld.param.b32 	%r107, [retval0];
	} // callseq 18
	add.s32 	%r109, %r153, 3;
	ld.global.u8 	%r110, [%rd27+3];
	st.local.u64 	[%rd11], %rd15;
	st.local.v2.u32 	[%rd11+8], {%r109, %r110};
	{ // callseq 19, 0
	.param .b64 param0;
	st.param.b64 	[param0], %rd29;
	.param .b64 param1;
	st.param.b64 	[param1], %rd25;
	.param .b32 retval0;
	call.uni (retval0), 
	vprintf, 
	(
	param0, 
	param1
	);
	ld.param.b32 	%r111, [retval0];
	} // callseq 19
	add.s32 	%r113, %r153, 4;
	ld.global.u8 	%r114, [%rd27+4];
	st.local.u64 	[%rd11], %rd15;
	st.local.v2.u32 	[%rd11+8], {%r113, %r114};
	{ // callseq 20, 0
	.param .b64 param0;
	st.param.b64 	[param0], %rd29;
	.param .b64 param1;
	st.param.b64 	[param1], %rd25;
	.param .b32 retval0;
	call.uni (retval0), 
	vprintf, 
	(
	param0, 
	param1
	);
	ld.param.b32 	%r115, [retval0];
	} // callseq 20
	add.s32 	%r117, %r153, 5;
	ld.global.u8 	%r118, [%rd27+5];
	st.local.u64 	[%rd11], %rd15;
	st.local.v2.u32 	[%rd11+8], {%r117, %r118};
	{ // callseq 21, 0
	.param .b64 param0;
	st.param.b64 	[param0], %rd29;
	.param .b64 param1;
	st.param.b64 	[param1], %rd25;
	.param .b32 retval0;
	call.uni (retval0), 
	vprintf, 
	(
	param0, 
	param1
	);
	ld.param.b32 	%r119, [retval0];
	} // callseq 21
	add.s32 	%r121, %r153, 6;
	ld.global.u8 	%r122, [%rd27+6];
	st.local.u64 	[%rd11], %rd15;
	st.local.v2.u32 	[%rd11+8], {%r121, %r122};
	{ // callseq 22, 0
	.param .b64 param0;
	st.param.b64 	[param0], %rd29;
	.param .b64 param1;
	st.param.b64 	[param1], %rd25;
	.param .b32 retval0;
	call.uni (retval0), 
	vprintf, 
	(
	param0, 
	param1
	);
	ld.param.b32 	%r123, [retval0];
	} // callseq 22
	add.s32 	%r125, %r153, 7;
	ld.global.u8 	%r126, [%rd27+7];
	st.local.u64 	[%rd11], %rd15;
	st.local.v2.u32 	[%rd11+8], {%r125, %r126};
	{ // callseq 23, 0
	.param .b64 param0;
	st.param.b64 	[param0], %rd29;
	.param .b64 param1;
	st.param.b64 	[param1], %rd25;
	.param .b32 retval0;
	call.uni (retval0), 
	vprintf, 
	(
	param0, 
	param1
	);
	ld.param.b32 	%r127, [retval0];
	} // callseq 23
	add.s32 	%r153, %r153, 8;
$L__BB0_19:
	setp.eq.s32 	%p14, %r20, 0;
	@%p14 bra 	$L__BB0_25;
	and.b32  	%r23, %r31, 3;
	setp.lt.u32 	%p15, %r20, 4;
	@%p15 bra 	$L__BB0_22;
	cvt.u64.u32 	%rd31, %r153;
	add.s64 	%rd32, %rd1, %rd31;
	ld.global.u8 	%r129, [%rd32];
	st.local.u64 	[%rd11], %rd15;
	st.local.v2.u32 	[%rd11+8], {%r153, %r129};
	mov.u64 	%rd33, $str;
	cvta.global.u64 	%rd34, %rd33;
	{ // callseq 24, 0
	.param .b64 param0;
	st.param.b64 	[param0], %rd34;
	.param .b64 param1;
	st.param.b64 	[param1], %rd25;
	.param .b32 retval0;
	call.uni (retval0), 
	vprintf, 
	(
	param0, 
	param1
	);
	ld.param.b32 	%r130, [retval0];
	} // callseq 24
	add.s32 	%r132, %r153, 1;
	ld.global.u8 	%r133, [%rd32+1];
	st.local.u64 	[%rd11], %rd15;
	st.local.v2.u32 	[%rd11+8], {%r132, %r133};
	{ // callseq 25, 0
	.param .b64 param0;
	st.param.b64 	[param0], %rd34;
	.param .b64 param1;
	st.param.b64 	[param1], %rd25;
	.param .b32 retval0;
	call.uni (retval0), 
	vprintf, 
	(
	param0, 
	param1
	);
	ld.param.b32 	%r134, [retval0];
	} // callseq 25
	add.s32 	%r136, %r153, 2;
	ld.global.u8 	%r137, [%rd32+2];
	st.local.u64 	[%rd11], %rd15;
	st.local.v2.u32 	[%rd11+8], {%r136, %r137};
	{ // callseq 26, 0
	.param .b64 param0;
	st.param.b64 	[param0], %rd34;
	.param .b64 param1;
	st.param.b64 	[param1], %rd25;
	.param .b32 retval0;
	call.uni (retval0), 
	vprintf, 
	(
	param0, 
	param1
	);
	ld.param.b32 	%r138, [retval0];
	} // callseq 26
	add.s32 	%r140, %r153, 3;
	ld.global.u8 	%r141, [%rd32+3];
	st.local.u64 	[%rd11], %rd15;
	st.local.v2.u32 	[%rd11+8], {%r140, %r141};
	{ // callseq 27, 0
	.param .b64 param0;
	st.param.b64 	[param0], %rd34;
	.param .b64 param1;
	st.param.b64 	[param1], %rd25;
	.param .b32 retval0;
	call.uni (retval0), 
	vprintf, 
	(
	param0, 
	param1
	);
	ld.param.b32 	%r142, [retval0];
	} // callseq 27
	add.s32 	%r153, %r153, 4;
$L__BB0_22:
	setp.eq.s32 	%p16, %r23, 0;
	@%p16 bra 	$L__BB0_25;
	cvt.u64.u32 	%rd36, %r153;
	add.s64 	%rd43, %rd1, %rd36;
	neg.s32 	%r156, %r23;
	mov.u64 	%rd37, $str;
$L__BB0_24:
	.pragma "nounroll";
	ld.global.u8 	%r144, [%rd43];
	st.local.u64 	[%rd11], %rd15;
	st.local.v2.u32 	[%rd11+8], {%r153, %r144};
	cvta.global.u64 	%rd38, %rd37;
	{ // callseq 28, 0
	.param .b64 param0;
	st.param.b64 	[param0], %rd38;
	.param .b64 param1;
	st.param.b64 	[param1], %rd25;
	.param .b32 retval0;
	call.uni (retval0), 
	vprintf, 
	(
	param0, 
	param1
	);
	ld.param.b32 	%r145, [retval0];
	} // callseq 28
	add.s32 	%r153, %r153, 1;
	add.s64 	%rd43, %rd43, 1;
	add.s32 	%r156, %r156, 1;
	setp.ne.s32 	%p17, %r156, 0;
	@%p17 bra 	$L__BB0_24;
$L__BB0_25:
	ret;

}


// ===== COMPILED SASS (sm_100) =====

	.target	sm_100

	.elftype	@"ET_EXEC"


//--------------------- .note.nv.tkinfo           --------------------------
	.section	.note.nv.tkinfo,"",@"SHT_NOTE"
	.sectionflags	@"SHF_NOTE_NV_TKINFO"
	.tkinfo
        /*0018*/ 	.word	0x00000002
        /*0030*/ 	.string	""
        /*0030*/ 	.string	"ptxas"
        /*0030*/ 	.string	"Cuda compilation tools, release 13.0, V13.0.88"
        /*0030*/ 	.string	"Build cuda_13.0.r13.0/compiler.36424714_0"
        /*0030*/ 	.string	"-arch sm_100 -m 64 "



//--------------------- .note.nv.cuinfo           --------------------------
	.section	.note.nv.cuinfo,"",@"SHT_NOTE"
	.sectionflags	@"SHF_NOTE_NV_CUINFO"
        /*0018*/ 	.short	0x0002
        /*001a*/ 	.short	0x0064
        /*001c*/ 	.short	0x0082
	.zero		2


//--------------------- .nv.info                  --------------------------
	.section	.nv.info,"",@"SHT_CUDA_INFO"
	.align	4


	//----- nvinfo : EIATTR_REGCOUNT
	.align		4
        /*0000*/ 	.byte	0x04, 0x2f
        /*0002*/ 	.short	(.L_2 - .L_1)
	.align		4
.L_1:
        /*0004*/ 	.word	index@(_Z5touchPvi)
        /*0008*/ 	.word	0x0000001d


	//----- nvinfo : EIATTR_FRAME_SIZE
	.align		4
.L_2:
        /*000c*/ 	.byte	0x04, 0x11
        /*000e*/ 	.short	(.L_4 - .L_3)
	.align		4
.L_3:
        /*0010*/ 	.word	index@(_Z5touchPvi)
        /*0014*/ 	.word	0x00000010


	//----- nvinfo : EIATTR_MIN_STACK_SIZE
	.align		4
.L_4:
        /*0018*/ 	.byte	0x04, 0x12
        /*001a*/ 	.short	(.L_6 - .L_5)
	.align		4
.L_5:
        /*001c*/ 	.word	index@(_Z5touchPvi)
        /*0020*/ 	.word	0x00000010
.L_6:


//--------------------- .nv.compat                --------------------------
	.section	.nv.compat,"",@"SHT_CUDA_COMPAT_INFO"
	.align	4
        /*0000*/ 	.byte	0x02, 0x09, 0x00, 0x00, 0x02, 0x02, 0x01, 0x00, 0x02, 0x05, 0x05, 0x00, 0x03, 0x07, 0x01, 0x01
        /*0010*/ 	.byte	0x02, 0x03, 0x00, 0x00, 0x02, 0x06, 0x01, 0x00, 0x04, 0x0b, 0x08, 0x00, 0x09, 0x00, 0x00, 0x00
        /*0020*/ 	.byte	0x00, 0x00, 0x00, 0x00


//--------------------- .nv.info._Z5touchPvi      --------------------------
	.section	.nv.info._Z5touchPvi,"",@"SHT_CUDA_INFO"
	.sectionflags	@""
	.align	4


	//----- nvinfo : EIATTR_CUDA_API_VERSION
	.align		4
        /*0000*/ 	.byte	0x04, 0x37
        /*0002*/ 	.short	(.L_8 - .L_7)
.L_7:
        /*0004*/ 	.word	0x00000082


	//----- nvinfo : EIATTR_KPARAM_INFO
	.align		4
.L_8:
        /*0008*/ 	.byte	0x04, 0x17
        /*000a*/ 	.short	(.L_10 - .L_9)
.L_9:
        /*000c*/ 	.word	0x00000000
        /*0010*/ 	.short	0x0001
        /*0012*/ 	.short	0x0008
        /*0014*/ 	.byte	0x00, 0xf0, 0x11, 0x00


	//----- nvinfo : EIATTR_KPARAM_INFO
	.align		4
.L_10:
        /*0018*/ 	.byte	0x04, 0x17
        /*001a*/ 	.short	(.L_12 - .L_11)
.L_11:
        /*001c*/ 	.word	0x00000000
        /*0020*/ 	.short	0x0000
        /*0022*/ 	.short	0x0000
        /*0024*/ 	.byte	0x00, 0xf5, 0x21, 0x00


	//----- nvinfo : EIATTR_SPARSE_MMA_MASK
	.align		4
.L_12:
        /*0028*/ 	.byte	0x03, 0x50
        /*002a*/ 	.short	0x0000


	//----- nvinfo : EIATTR_MAXREG_COUNT
	.align		4
        /*002c*/ 	.byte	0x03, 0x1b
        /*002e*/ 	.short	0x00ff


	//----- nvinfo : EIATTR_EXTERNS
	.align		4
        /*0030*/ 	.byte	0x04, 0x0f
        /*0032*/ 	.short	(.L_14 - .L_13)


	//   ....[0]....
	.align		4
.L_13:
        /*0034*/ 	.word	index@(vprintf)


	//----- nvinfo : EIATTR_MERCURY_ISA_VERSION
	.align		4
.L_14:
        /*0038*/ 	.byte	0x03, 0x5f
        /*003a*/ 	.short	0x0101


	//----- nvinfo : EIATTR_VRC_CTA_INIT_COUNT
	.align		4
        /*003c*/ 	.byte	0x02, 0x4a
	.zero		1
	.zero		1


	//----- nvinfo : EIATTR_SYSCALL_OFFSETS
	.align		4
        /*0040*/ 	.byte	0x04, 0x46
        /*0042*/ 	.short	(.L_16 - .L_15)


	//   ....[0]....
.L_15:
        /*0044*/ 	.word	0x000007c0


	//   ....[1]....
        /*0048*/ 	.word	0x00000890


	//   ....[2]....
        /*004c*/ 	.word	0x00000960


	//   ....[3]....
        /*0050*/ 	.word	0x00000a30


	//   ....[4]....
        /*0054*/ 	.word	0x00000b00


	//   ....[5]....
        /*0058*/ 	.word	0x00000bd0


	//   ....[6]....
        /*005c*/ 	.word	0x00000ca0


	//   ....[7]....
        /*0060*/ 	.word	0x00000d70


	//   ....[8]....
        /*0064*/ 	.word	0x00000e40


	//   ....[9]....
        /*0068*/ 	.word	0x00000f10


	//   ....[10]....
        /*006c*/ 	.word	0x00000fe0


	//   ....[11]....
        /*0070*/ 	.word	0x000010b0


	//   ....[12]....
        /*0074*/ 	.word	0x00001180


	//   ....[13]....
        /*0078*/ 	.word	0x00001250


	//   ....[14]....
        /*007c*/ 	.word	0x00001320


	//   ....[15]....
        /*0080*/ 	.word	0x000013f0


	//   ....[16]....
        /*0084*/ 	.word	0x000015b0


	//   ....[17]....
        /*0088*/ 	.word	0x00001680


	//   ....[18]....
        /*008c*/ 	.word	0x00001750


	//   ....[19]....
        /*0090*/ 	.word	0x00001820


	//   ....[20]....
        /*0094*/ 	.word	0x000018f0


	//   ....[21]....
        /*0098*/ 	.word	0x000019c0


	//   ....[22]....
        /*009c*/ 	.word	0x00001a90


	//   ....[23]....
        /*00a0*/ 	.word	0x00001b60


	//   ....[24]....
        /*00a4*/ 	.word	0x00001cd0


	//   ....[25]....
        /*00a8*/ 	.word	0x00001da0


	//   ....[26]....
        /*00ac*/ 	.word	0x00001e70


	//   ....[27]....
        /*00b0*/ 	.word	0x00001f40


	//   ....[28]....
        /*00b4*/ 	.word	0x000020d0


	//----- nvinfo : EIATTR_EXIT_INSTR_OFFSETS
	.align		4
.L_16:
        /*00b8*/ 	.byte	0x04, 0x1c
        /*00ba*/ 	.short	(.L_18 - .L_17)


	//   ....[0]....
.L_17:
        /*00bc*/ 	.word	0x00000060


	//   ....[1]....
        /*00c0*/ 	.word	0x00001470


	//   ....[2]....
        /*00c4*/ 	.word	0x00001b90


	//   ....[3]....
        /*00c8*/ 	.word	0x00001f70


	//   ....[4]....
        /*00cc*/ 	.word	0x00002130


	//----- nvinfo : EIATTR_CRS_STACK_SIZE
	.align		4
.L_18:
        /*00d0*/ 	.byte	0x04, 0x1e
        /*00d2*/ 	.short	(.L_20 - .L_19)
.L_19:
        /*00d4*/ 	.word	0x00000000


	//----- nvinfo : EIATTR_CBANK_PARAM_SIZE
	.align		4
.L_20:
        /*00d8*/ 	.byte	0x03, 0x19
        /*00da*/ 	.short	0x000c


	//----- nvinfo : EIATTR_PARAM_CBANK
	.align		4
        /*00dc*/ 	.byte	0x04, 0x0a
        /*00de*/ 	.short	(.L_22 - .L_21)
	.align		4
.L_21:
        /*00e0*/ 	.word	index@(.nv.constant0._Z5touchPvi)
        /*00e4*/ 	.short	0x0380
        /*00e6*/ 	.short	0x000c


	//----- nvinfo : EIATTR_SW_WAR
	.align		4
.L_22:
        /*00e8*/ 	.byte	0x04, 0x36
        /*00ea*/ 	.short	(.L_24 - .L_23)
.L_23:
        /*00ec*/ 	.word	0x00000008
.L_24:


//--------------------- .nv.callgraph             --------------------------
	.section	.nv.callgraph,"",@"SHT_CUDA_CALLGRAPH"
	.align	4
	.sectionentsize	8
	.align		4
        /*0000*/ 	.word	0x00000000
	.align		4
        /*0004*/ 	.word	0xffffffff
	.align		4
        /*0008*/ 	.word	index@(_Z5touchPvi)
	.align		4
        /*000c*/ 	.word	index@(vprintf)
	.align		4
        /*0010*/ 	.word	0x00000000
	.align		4
        /*0014*/ 	.word	0xfffffffe
	.align		4
        /*0018*/ 	.word	0x00000000
	.align		4
        /*001c*/ 	.word	0xfffffffd
	.align		4
        /*0020*/ 	.word	0x00000000
	.align		4
        /*0024*/ 	.word	0xfffffffc


//--------------------- .nv.constant4             --------------------------
	.section	.nv.constant4,"a",@progbits
	.align	8
	.align		8
.nv.constant4:
        /*0000*/ 	.dword	vprintf
	.align		8
        /*0008*/ 	.dword	$str


//--------------------- .text._Z5touchPvi         --------------------------
	.section	.text._Z5touchPvi,"ax",@progbits
	.align	128
        .global         _Z5touchPvi
        .type           _Z5touchPvi,@function
        .size           _Z5touchPvi,(.L_x_41 - _Z5touchPvi)
        .other          _Z5touchPvi,@"STO_CUDA_ENTRY STV_DEFAULT"
_Z5touchPvi:
.text._Z5touchPvi:
[----:B------:R-:W0:Y:S08]  /*0000*/  LDC R1, c[0x0][0x37c] ;  /* 0x0000df00ff017b82 */ /* 0x000e300000000800 */
[----:B------:R-:W1:Y:S01]  /*0010*/  LDC R4, c[0x0][0x388] ;  /* 0x0000e200ff047b82 */ /* 0x000e620000000800 */
[----:B------:R-:W2:Y:S01]  /*0020*/  LDCU UR4, c[0x0][0x2f8] ;  /* 0x00005f00ff0477ac */ /* 0x000ea20008000800 */
[----:B0-----:R-:W-:-:S05]  /*0030*/  VIADD R1, R1, 0xfffffff0 ;  /* 0xfffffff001017836 */ /* 0x001fca0000000000 */
[----:B--2---:R-:W-:Y:S02]  /*0040*/  IADD3 R19, P0, PT, R1, UR4, RZ ;  /* 0x0000000401137c10 */ /* 0x004fe4000ff1e0ff */
[----:B-1----:R-:W-:-:S13]  /*0050*/  ISETP.GE.AND P1, PT, R4, 0x1, PT ;  /* 0x000000010400780c */ /* 0x002fda0003f26270 */
[----:B------:R-:W-:Y:S05]  /*0060*/  @!P1 EXIT ;  /* 0x000000000000994d */ /* 0x000fea0003800000 */
[----:B------:R-:W0:Y:S01]  /*0070*/  LDCU.64 UR6, c[0x0][0x380] ;  /* 0x00007000ff0677ac */ /* 0x000e220008000a00 */
[C---:B------:R-:W-:Y:S01]  /*0080*/  ISETP.GE.U32.AND P2, PT, R4.reuse, 0x10, PT ;  /* 0x000000100400780c */ /* 0x040fe20003f46070 */
[----:B------:R-:W-:Y:S01]  /*0090*/  IMAD.MOV.U32 R0, RZ, RZ, RZ ;  /* 0x000000ffff007224 */ /* 0x000fe200078e00ff */
[----:B------:R-:W-:Y:S01]  /*00a0*/  LOP3.LUT R26, R4, 0xf, RZ, 0xc0, !PT ;  /* 0x0000000f041a7812 */ /* 0x000fe200078ec0ff */
[----:B------:R-:W-:Y:S01]  /*00b0*/  UMOV UR4, 0x7 ;  /* 0x0000000700047882 */ /* 0x000fe20000000000 */
[----:B------:R-:W-:Y:S01]  /*00c0*/  UMOV UR5, 0x0 ;  /* 0x0000000000057882 */ /* 0x000fe20000000000 */
[----:B------:R-:W1:Y:S01]  /*00d0*/  LDCU UR8, c[0x0][0x2fc] ;  /* 0x00005f80ff0877ac */ /* 0x000e620008000800 */
[----:B------:R-:W-:Y:S01]  /*00e0*/  ISETP.NE.AND P1, PT, R26, RZ, PT ;  /* 0x000000ff1a00720c */ /* 0x000fe20003f25270 */
[----:B------:R-:W2:Y:S01]  /*00f0*/  LDCU.64 UR36, c[0x0][0x358] ;  /* 0x00006b00ff2477ac */ /* 0x000ea20008000a00 */
[----:B0-----:R-:W-:-:S05]  /*0100*/  UIMAD.WIDE.U32 UR4, UR6, 0x1, UR4 ;  /* 0x00000001060478a5 */ /* 0x001fca000f8e0004 */
[----:B------:R-:W-:Y:S07]  /*0110*/  @!P2 BRA `(.L_x_0) ;  /* 0x00000000007ca947 */ /* 0x000fee0003800000 */
[----:B------:R-:W-:Y:S01]  /*0120*/  UIADD3 UR6, UPT, UPT, UR5, UR7, URZ ;  /* 0x0000000705067290 */ /* 0x000fe2000fffe0ff */
[----:B------:R-:W-:Y:S01]  /*0130*/  LOP3.LUT R0, R4, 0x7ffffff0, RZ, 0xc0, !PT ;  /* 0x7ffffff004007812 */ /* 0x000fe200078ec0ff */
[----:B------:R-:W-:Y:S01]  /*0140*/  IMAD.U32 R3, RZ, RZ, UR5 ;  /* 0x00000005ff037e24 */ /* 0x000fe2000f8e00ff */
[----:B------:R-:W-:Y:S01]  /*0150*/  MOV R2, UR4 ;  /* 0x0000000400027c02 */ /* 0x000fe20008000f00 */
[----:B------:R-:W-:Y:S02]  /*0160*/  IMAD.MOV.U32 R7, RZ, RZ, 0xcc ;  /* 0x000000ccff077424 */ /* 0x000fe400078e00ff */
[----:B------:R-:W-:Y:S01]  /*0170*/  IMAD.MOV R4, RZ, RZ, -R0 ;  /* 0x000000ffff047224 */ /* 0x000fe200078e0a00 */
[----:B------:R-:W-:Y:S01]  /*0180*/  MOV R5, R2 ;  /* 0x0000000200057202 */ /* 0x000fe20000000f00 */
[----:B------:R-:W-:-:S07]  /*0190*/  IMAD.U32 R6, RZ, RZ, UR6 ;  /* 0x00000006ff067e24 */ /* 0x000fce000f8e00ff */
.L_x_1:
[----:B0-----:R-:W-:Y:S01]  /*01a0*/  MOV R2, R5 ;  /* 0x0000000500027202 */ /* 0x001fe20000000f00 */
[----:B------:R-:W-:Y:S02]  /*01b0*/  IMAD.MOV.U32 R3, RZ, RZ, R6 ;  /* 0x000000ffff037224 */ /* 0x000fe400078e0006 */
[----:B------:R-:W-:Y:S01]  /*01c0*/  VIADD R4, R4, 0x10 ;  /* 0x0000001004047836 */ /* 0x000fe20000000000 */
[----:B------:R-:W-:Y:S02]  /*01d0*/  IADD3 R5, P3, PT, R2, 0x10, RZ ;  /* 0x0000001002057810 */ /* 0x000fe40007f7e0ff */
[----:B--2---:R0:W-:Y:S02]  /*01e0*/  STG.E.U8 desc[UR36][R2.64+-0x7], R7 ;  /* 0xfffff90702007986 */ /* 0x0041e4000c101124 */
[----:B------:R-:W-:Y:S02]  /*01f0*/  ISETP.NE.AND P2, PT, R4, RZ, PT ;  /* 0x000000ff0400720c */ /* 0x000fe40003f45270 */
[----:B------:R0:W-:Y:S01]  /*0200*/  STG.E.U8 desc[UR36][R2.64+-0x6], R7 ;  /* 0xfffffa0702007986 */ /* 0x0001e2000c101124 */
[----:B------:R-:W-:-:S03]  /*0210*/  IADD3.X R6, PT, PT, RZ, R3, RZ, P3, !PT ;  /* 0x00000003ff067210 */ /* 0x000fc60001ffe4ff */
[----:B------:R0:W-:Y:S04]  /*0220*/  STG.E.U8 desc[UR36][R2.64+-0x5], R7 ;  /* 0xfffffb0702007986 */ /* 0x0001e8000c101124 */
        /* <DEDUP_REMOVED lines=12> */
[----:B------:R0:W-:Y:S01]  /*02f0*/  STG.E.U8 desc[UR36][R2.64+0x8], R7 ;  /* 0x0000080702007986 */ /* 0x0001e2000c101124 */
[----:B------:R-:W-:Y:S05]  /*0300*/  @P2 BRA `(.L_x_1) ;  /* 0xfffffffc00a42947 */ /* 0x000fea000383ffff */
.L_x_0:
[----:B-1----:R-:W-:Y:S01]  /*0310*/  IMAD.X R18, RZ, RZ, UR8, P0 ;  /* 0x00000008ff127e24 */ /* 0x002fe200080e06ff */
[----:B------:R-:W-:Y:S06]  /*0320*/  @!P1 BRA `(.L_x_2) ;  /* 0x0000000000b89947 */ /* 0x000fec0003800000 */
[----:B------:R-:W1:Y:S01]  /*0330*/  LDCU UR4, c[0x0][0x388] ;  /* 0x00007100ff0477ac */ /* 0x000e620008000800 */
[----:B------:R-:W-:Y:S01]  /*0340*/  ISETP.GE.U32.AND P0, PT, R26, 0x8, PT ;  /* 0x000000081a00780c */ /* 0x000fe20003f06070 */
[----:B-1----:R-:W-:-:S04]  /*0350*/  ULOP3.LUT UR5, UR4, 0x7, URZ, 0xc0, !UPT ;  /* 0x0000000704057892 */ /* 0x002fc8000f8ec0ff */
[----:B------:R-:W-:-:S08]  /*0360*/  UISETP.NE.AND UP0, UPT, UR5, URZ, UPT ;  /* 0x000000ff0500728c */ /* 0x000fd0000bf05270 */
[----:B------:R-:W-:Y:S05]  /*0370*/  @!P0 BRA `(.L_x_3) ;  /* 0x0000000000348947 */ /* 0x000fea0003800000 */
[----:B------:R-:W0:Y:S01]  /*0380*/  LDCU.64 UR6, c[0x0][0x380] ;  /* 0x00007000ff0677ac */ /* 0x000e220008000a00 */
[----:B------:R-:W-:Y:S01]  /*0390*/  IMAD.MOV.U32 R4, RZ, RZ, 0xcc ;  /* 0x000000ccff047424 */ /* 0x000fe200078e00ff */
[C---:B0-----:R-:W-:Y:S01]  /*03a0*/  IADD3 R2, P0, PT, R0.reuse, UR6, RZ ;  /* 0x0000000600027c10 */ /* 0x041fe2000ff1e0ff */
[----:B------:R-:W-:-:S03]  /*03b0*/  VIADD R0, R0, 0x8 ;  /* 0x0000000800007836 */ /* 0x000fc60000000000 */
[----:B------:R-:W-:-:S05]  /*03c0*/  IADD3.X R3, PT, PT, RZ, UR7, RZ, P0, !PT ;  /* 0x00000007ff037c10 */ /* 0x000fca00087fe4ff */
[----:B--2---:R1:W-:Y:S04]  /*03d0*/  STG.E.U8 desc[UR36][R2.64], R4 ;  /* 0x0000000402007986 */ /* 0x0043e8000c101124 */
[----:B------:R1:W-:Y:S04]  /*03e0*/  STG.E.U8 desc[UR36][R2.64+0x1], R4 ;  /* 0x0000010402007986 */ /* 0x0003e8000c101124 */
[----:B------:R1:W-:Y:S04]  /*03f0*/  STG.E.U8 desc[UR36][R2.64+0x2], R4 ;  /* 0x0000020402007986 */ /* 0x0003e8000c101124 */
[----:B------:R1:W-:Y:S04]  /*0400*/  STG.E.U8 desc[UR36][R2.64+0x3], R4 ;  /* 0x0000030402007986 */ /* 0x0003e8000c101124 */
[----:B------:R1:W-:Y:S04]  /*0410*/  STG.E.U8 desc[UR36][R2.64+0x4], R4 ;  /* 0x0000040402007986 */ /* 0x0003e8000c101124 */
[----:B------:R1:W-:Y:S04]  /*0420*/  STG.E.U8 desc[UR36][R2.64+0x5], R4 ;  /* 0x0000050402007986 */ /* 0x0003e8000c101124 */
[----:B------:R1:W-:Y:S04]  /*0430*/  STG.E.U8 desc[UR36][R2.64+0x6], R4 ;  /* 0x0000060402007986 */ /* 0x0003e8000c101124 */
[----:B------:R1:W-:Y:S02]  /*0440*/  STG.E.U8 desc[UR36][R2.64+0x7], R4 ;  /* 0x0000070402007986 */ /* 0x0003e4000c101124 */
.L_x_3:
[----:B------:R-:W-:Y:S05]  /*0450*/  BRA.U !UP0, `(.L_x_2) ;  /* 0x00000001086c7547 */ /* 0x000fea000b800000 */
[----:B------:R-:W-:Y:S02]  /*0460*/  UISETP.GE.U32.AND UP0, UPT, UR5, 0x4, UPT ;  /* 0x000000040500788c */ /* 0x000fe4000bf06070 */
[----:B------:R-:W-:-:S04]  /*0470*/  ULOP3.LUT UR4, UR4, 0x3, URZ, 0xc0, !UPT ;  /* 0x0000000304047892 */ /* 0x000fc8000f8ec0ff */
[----:B------:R-:W-:-:S03]  /*0480*/  UISETP.NE.AND UP1, UPT, UR4, URZ, UPT ;  /* 0x000000ff0400728c */ /* 0x000fc6000bf25270 */
[----:B------:R-:W-:Y:S08]  /*0490*/  BRA.U !UP0, `(.L_x_4) ;  /* 0x0000000108247547 */ /* 0x000ff0000b800000 */
[----:B------:R-:W0:Y:S01]  /*04a0*/  LDCU.64 UR6, c[0x0][0x380] ;  /* 0x00007000ff0677ac */ /* 0x000e220008000a00 */
[----:B-1----:R-:W-:Y:S01]  /*04b0*/  IMAD.MOV.U32 R4, RZ, RZ, 0xcc ;  /* 0x000000ccff047424 */ /* 0x002fe200078e00ff */
[C---:B0-----:R-:W-:Y:S01]  /*04c0*/  IADD3 R2, P0, PT, R0.reuse, UR6, RZ ;  /* 0x0000000600027c10 */ /* 0x041fe2000ff1e0ff */
[----:B------:R-:W-:-:S03]  /*04d0*/  VIADD R0, R0, 0x4 ;  /* 0x0000000400007836 */ /* 0x000fc60000000000 */
[----:B------:R-:W-:-:S05]  /*04e0*/  IADD3.X R3, PT, PT, RZ, UR7, RZ, P0, !PT ;  /* 0x00000007ff037c10 */ /* 0x000fca00087fe4ff */
[----:B--2---:R3:W-:Y:S04]  /*04f0*/  STG.E.U8 desc[UR36][R2.64], R4 ;  /* 0x0000000402007986 */ /* 0x0047e8000c101124 */
[----:B------:R3:W-:Y:S04]  /*0500*/  STG.E.U8 desc[UR36][R2.64+0x1], R4 ;  /* 0x0000010402007986 */ /* 0x0007e8000c101124 */
[----:B------:R3:W-:Y:S04]  /*0510*/  STG.E.U8 desc[UR36][R2.64+0x2], R4 ;  /* 0x0000020402007986 */ /* 0x0007e8000c101124 */
[----:B------:R3:W-:Y:S02]  /*0520*/  STG.E.U8 desc[UR36][R2.64+0x3], R4 ;  /* 0x0000030402007986 */ /* 0x0007e4000c101124 */
.L_x_4:
[----:B------:R-:W-:Y:S05]  /*0530*/  BRA.U !UP1, `(.L_x_2) ;  /* 0x0000000109347547 */ /* 0x000fea000b800000 */
[----:B------:R-:W4:Y:S01]  /*0540*/  LDCU.64 UR6, c[0x0][0x380] ;  /* 0x00007000ff0677ac */ /* 0x000f220008000a00 */
[----:B-1-3--:R-:W-:Y:S01]  /*0550*/  IMAD.MOV.U32 R4, RZ, RZ, 0xcc ;  /* 0x000000ccff047424 */ /* 0x00afe200078e00ff */
[----:B------:R-:W-:Y:S01]  /*0560*/  UIADD3 UR4, UPT, UPT, -UR4, URZ, URZ ;  /* 0x000000ff04047290 */ /* 0x000fe2000fffe1ff */
[----:B----4-:R-:W-:-:S04]  /*0570*/  IADD3 R0, P0, PT, R0, UR6, RZ ;  /* 0x0000000600007c10 */ /* 0x010fc8000ff1e0ff */
[----:B------:R-:W-:-:S09]  /*0580*/  IADD3.X R5, PT, PT, RZ, UR7, RZ, P0, !PT ;  /* 0x00000007ff057c10 */ /* 0x000fd200087fe4ff */
.L_x_5:
[----:B0---4-:R-:W-:Y:S01]  /*0590*/  IMAD.MOV.U32 R2, RZ, RZ, R0 ;  /* 0x000000ffff027224 */ /* 0x011fe200078e0000 */
[----:B------:R-:W-:Y:S01]  /*05a0*/  UIADD3 UR4, UPT, UPT, UR4, 0x1, URZ ;  /* 0x0000000104047890 */ /* 0x000fe2000fffe0ff */
[----:B------:R-:W-:Y:S01]  /*05b0*/  IMAD.MOV.U32 R3, RZ, RZ, R5 ;  /* 0x000000ffff037224 */ /* 0x000fe200078e0005 */
[----:B------:R-:W-:Y:S02]  /*05c0*/  IADD3 R0, P0, PT, R0, 0x1, RZ ;  /* 0x0000000100007810 */ /* 0x000fe40007f1e0ff */
[----:B------:R-:W-:Y:S02]  /*05d0*/  UISETP.NE.AND UP0, UPT, UR4, URZ, UPT ;  /* 0x000000ff0400728c */ /* 0x000fe4000bf05270 */
[----:B--2---:R4:W-:Y:S01]  /*05e0*/  STG.E.U8 desc[UR36][R2.64], R4 ;  /* 0x0000000402007986 */ /* 0x0049e2000c101124 */
[----:B------:R-:W-:-:S06]  /*05f0*/  IADD3.X R5, PT, PT, RZ, R5, RZ, P0, !PT ;  /* 0x00000005ff057210 */ /* 0x000fcc00007fe4ff */
[----:B------:R-:W-:Y:S05]  /*0600*/  BRA.U UP0, `(.L_x_5) ;  /* 0xfffffffd00e07547 */ /* 0x000fea000b83ffff */
.L_x_2:
[----:B------:R-:W5:Y:S01]  /*0610*/  LDCU UR5, c[0x0][0x388] ;  /* 0x00007100ff0577ac */ /* 0x000f620008000800 */
[----:B01-34-:R-:W-:Y:S01]  /*0620*/  IMAD.MOV.U32 R2, RZ, RZ, RZ ;  /* 0x000000ffff027224 */ /* 0x01bfe200078e00ff */
[----:B-----5:R-:W-:-:S09]  /*0630*/  UISETP.GE.U32.AND UP0, UPT, UR5, 0x10, UPT ;  /* 0x000000100500788c */ /* 0x020fd2000bf06070 */
[----:B------:R-:W-:Y:S05]  /*0640*/  BRA.U !UP0, `(.L_x_6) ;  /* 0x0000000d08847547 */ /* 0x000fea000b800000 */
[----:B------:R-:W0:Y:S01]  /*0650*/  LDCU.64 UR6, c[0x0][0x380] ;  /* 0x00007000ff0677ac */ /* 0x000e220008000a00 */
[----:B------:R-:W-:Y:S01]  /*0660*/  BSSY.RECONVERGENT B6, `(.L_x_6) ;  /* 0x00000df000067945 */ /* 0x000fe20003800200 */
[----:B------:R-:W-:Y:S01]  /*0670*/  IMAD.MOV.U32 R22, RZ, RZ, RZ ;  /* 0x000000ffff167224 */ /* 0x000fe200078e00ff */
[----:B0-----:R-:W-:Y:S02]  /*0680*/  UIADD3 UR4, UP0, UPT, UR6, 0x7, URZ ;  /* 0x0000000706047890 */ /* 0x001fe4000ff1e0ff */
[----:B------:R-:W-:Y:S02]  /*0690*/  ULOP3.LUT UR6, UR5, 0x7ffffff0, URZ, 0xc0, !UPT ;  /* 0x7ffffff005067892 */ /* 0x000fe4000f8ec0ff */
[----:B------:R-:W-:Y:S02]  /*06a0*/  UIADD3.X UR5, UPT, UPT, URZ, UR7, URZ, UP0, !UPT ;  /* 0x00000007ff057290 */ /* 0x000fe400087fe4ff */
[----:B------:R-:W-:Y:S02]  /*06b0*/  IMAD.U32 R16, RZ, RZ, UR4 ;  /* 0x00000004ff107e24 */ /* 0x000fe4000f8e00ff */
[----:B------:R-:W-:-:S02]  /*06c0*/  MOV R2, UR6 ;  /* 0x0000000600027c02 */ /* 0x000fc40008000f00 */
[----:B------:R-:W-:-:S07]  /*06d0*/  IMAD.U32 R17, RZ, RZ, UR5 ;  /* 0x00000005ff117e24 */ /* 0x000fce000f8e00ff */
.L_x_23:
[----:B--2---:R-:W2:Y:S01]  /*06e0*/  LDG.E.U8 R23, desc[UR36][R16.64+-0x7] ;  /* 0xfffff92410177981 */ /* 0x004ea2000c1e1100 */
[----:B------:R-:W0:Y:S01]  /*06f0*/  LDC.64 R10, c[0x0][0x380] ;  /* 0x0000e000ff0a7b82 */ /* 0x000e220000000a00 */
[----:B------:R-:W1:Y:S01]  /*0700*/  LDCU UR4, c[0x0][0x2f8] ;  /* 0x00005f00ff0477ac */ /* 0x000e620008000800 */
[----:B------:R-:W-:Y:S01]  /*0710*/  MOV R24, 0x0 ;  /* 0x0000000000187802 */ /* 0x000fe20000000f00 */
[----:B------:R-:W-:Y:S01]  /*0720*/  IMAD.MOV.U32 R7, RZ, RZ, R18 ;  /* 0x000000ffff077224 */ /* 0x000fe200078e0012 */
[----:B------:R-:W-:-:S04]  /*0730*/  MOV R6, R19 ;  /* 0x0000001300067202 */ /* 0x000fc80000000f00 */
[----:B------:R3:W4:Y:S01]  /*0740*/  LDC.64 R8, c[0x4][R24] ;  /* 0x0100000018087b82 */ /* 0x0007220000000a00 */
[----:B-1----:R-:W-:Y:S01]  /*0750*/  IADD3 R25, PT, PT, R19, -UR4, RZ ;  /* 0x8000000413197c10 */ /* 0x002fe2000fffe0ff */
[----:B------:R-:W1:Y:S04]  /*0760*/  LDCU.64 UR4, c[0x4][0x8] ;  /* 0x01000100ff0477ac */ /* 0x000e680008000a00 */
[----:B0-----:R3:W-:Y:S01]  /*0770*/  STL.64 [R25], R10 ;  /* 0x0000000a19007387 */ /* 0x0017e20000100a00 */
[----:B-1----:R-:W-:Y:S02]  /*0780*/  IMAD.U32 R4, RZ, RZ, UR4 ;  /* 0x00000004ff047e24 */ /* 0x002fe4000f8e00ff */
[----:B------:R-:W-:Y:S01]  /*0790*/  IMAD.U32 R5, RZ, RZ, UR5 ;  /* 0x00000005ff057e24 */ /* 0x000fe2000f8e00ff */
[----:B--2-4-:R3:W-:Y:S06]  /*07a0*/  STL.64 [R25+0x8], R22 ;  /* 0x0000081619007387 */ /* 0x0147ec0000100a00 */
[----:B------:R-:W-:-:S07]  /*07b0*/  LEPC R20, `(.L_x_7) ;  /* 0x000000001014794e */ /* 0x000fce0000000000 */
[----:B---3--:R-:W-:Y:S05]  /*07c0*/  CALL.ABS.NOINC R8 ;  /* 0x0000000008007343 */ /* 0x008fea0003c00000 */
.L_x_7:
[----:B------:R-:W2:Y:S01]  /*07d0*/  LDG.E.U8 R11, desc[UR36][R16.64+-0x6] ;  /* 0xfffffa24100b7981 */ /* 0x000ea2000c1e1100 */
[----:B------:R-:W0:Y:S01]  /*07e0*/  LDC.64 R12, c[0x0][0x380] ;  /* 0x0000e000ff0c7b82 */ /* 0x000e220000000a00 */
[----:B------:R-:W-:Y:S01]  /*07f0*/  VIADD R10, R22, 0x1 ;  /* 0x00000001160a7836 */ /* 0x000fe20000000000 */
[----:B------:R-:W1:Y:S01]  /*0800*/  LDCU.64 UR4, c[0x4][0x8] ;  /* 0x01000100ff0477ac */ /* 0x000e620008000a00 */
[----:B------:R-:W-:Y:S01]  /*0810*/  IMAD.MOV.U32 R6, RZ, RZ, R19 ;  /* 0x000000ffff067224 */ /* 0x000fe200078e0013 */
[----:B------:R-:W-:-:S04]  /*0820*/  MOV R7, R18 ;  /* 0x0000001200077202 */ /* 0x000fc80000000f00 */
[----:B------:R3:W4:Y:S01]  /*0830*/  LDC.64 R8, c[0x4][R24] ;  /* 0x0100000018087b82 */ /* 0x0007220000000a00 */
[----:B-1----:R-:W-:Y:S01]  /*0840*/  MOV R4, UR4 ;  /* 0x0000000400047c02 */ /* 0x002fe20008000f00 */
[----:B------:R-:W-:Y:S01]  /*0850*/  IMAD.U32 R5, RZ, RZ, UR5 ;  /* 0x00000005ff057e24 */ /* 0x000fe2000f8e00ff */
[----:B0-----:R3:W-:Y:S04]  /*0860*/  STL.64 [R25], R12 ;  /* 0x0000000c19007387 */ /* 0x0017e80000100a00 */
[----:B--2-4-:R3:W-:Y:S02]  /*0870*/  STL.64 [R25+0x8], R10 ;  /* 0x0000080a19007387 */ /* 0x0147e40000100a00 */
[----:B------:R-:W-:-:S07]  /*0880*/  LEPC R20, `(.L_x_8) ;  /* 0x000000001014794e */ /* 0x000fce0000000000 */
[----:B---3--:R-:W-:Y:S05]  /*0890*/  CALL.ABS.NOINC R8 ;  /* 0x0000000008007343 */ /* 0x008fea0003c00000 */
.L_x_8:
[----:B------:R-:W2:Y:S01]  /*08a0*/  LDG.E.U8 R11, desc[UR36][R16.64+-0x5] ;  /* 0xfffffb24100b7981 */ /* 0x000ea2000c1e1100 */
[----:B------:R-:W0:Y:S01]  /*08b0*/  LDC.64 R12, c[0x0][0x380] ;  /* 0x0000e000ff0c7b82 */ /* 0x000e220000000a00 */
[----:B------:R-:W-:Y:S01]  /*08c0*/  VIADD R10, R22, 0x2 ;  /* 0x00000002160a7836 */ /* 0x000fe20000000000 */
[----:B------:R-:W1:Y:S01]  /*08d0*/  LDCU.64 UR4, c[0x4][0x8] ;  /* 0x01000100ff0477ac */ /* 0x000e620008000a00 */
[----:B------:R-:W-:Y:S02]  /*08e0*/  IMAD.MOV.U32 R6, RZ, RZ, R19 ;  /* 0x000000ffff067224 */ /* 0x000fe400078e0013 */
[----:B------:R-:W-:-:S03]  /*08f0*/  IMAD.MOV.U32 R7, RZ, RZ, R18 ;  /* 0x000000ffff077224 */ /* 0x000fc600078e0012 */
[----:B------:R3:W4:Y:S01]  /*0900*/  LDC.64 R8, c[0x4][R24] ;  /* 0x0100000018087b82 */ /* 0x0007220000000a00 */
[----:B-1----:R-:W-:Y:S01]  /*0910*/  IMAD.U32 R4, RZ, RZ, UR4 ;  /* 0x00000004ff047e24 */ /* 0x002fe2000f8e00ff */
[----:B------:R-:W-:Y:S01]  /*0920*/  MOV R5, UR5 ;  /* 0x0000000500057c02 */ /* 0x000fe20008000f00 */
[----:B0-----:R3:W-:Y:S04]  /*0930*/  STL.64 [R25], R12 ;  /* 0x0000000c19007387 */ /* 0x0017e80000100a00 */
[----:B--2-4-:R3:W-:Y:S02]  /*0940*/  STL.64 [R25+0x8], R10 ;  /* 0x0000080a19007387 */ /* 0x0147e40000100a00 */
[----:B------:R-:W-:-:S07]  /*0950*/  LEPC R20, `(.L_x_9) ;  /* 0x000000001014794e */ /* 0x000fce0000000000 */
[----:B---3--:R-:W-:Y:S05]  /*0960*/  CALL.ABS.NOINC R8 ;  /* 0x0000000008007343 */ /* 0x008fea0003c00000 */
.L_x_9:
[----:B------:R-:W2:Y:S01]  /*0970*/  LDG.E.U8 R11, desc[UR36][R16.64+-0x4] ;  /* 0xfffffc24100b7981 */ /* 0x000ea2000c1e1100 */
[----:B------:R-:W0:Y:S01]  /*0980*/  LDC.64 R12, c[0x0][0x380] ;  /* 0x0000e000ff0c7b82 */ /* 0x000e220000000a00 */
[----:B------:R-:W-:Y:S01]  /*0990*/  IADD3 R10, PT, PT, R22, 0x3, RZ ;  /* 0x00000003160a7810 */ /* 0x000fe20007ffe0ff */
[----:B------:R-:W1:Y:S01]  /*09a0*/  LDCU.64 UR4, c[0x4][0x8] ;  /* 0x01000100ff0477ac */ /* 0x000e620008000a00 */
[----:B------:R-:W-:Y:S01]  /*09b0*/  MOV R6, R19 ;  /* 0x0000001300067202 */ /* 0x000fe20000000f00 */
[----:B------:R-:W-:-:S04]  /*09c0*/  IMAD.MOV.U32 R7, RZ, RZ, R18 ;  /* 0x000000ffff077224 */ /* 0x000fc800078e0012 */
[----:B------:R3:W4:Y:S01]  /*09d0*/  LDC.64 R8, c[0x4][R24] ;  /* 0x0100000018087b82 */ /* 0x0007220000000a00 */
[----:B-1----:R-:W-:Y:S02]  /*09e0*/  IMAD.U32 R4, RZ, RZ, UR4 ;  /* 0x00000004ff047e24 */ /* 0x002fe4000f8e00ff */
[----:B------:R-:W-:Y:S01]  /*09f0*/  IMAD.U32 R5, RZ, RZ, UR5 ;  /* 0x00000005ff057e24 */ /* 0x000fe2000f8e00ff */
[----:B0-----:R3:W-:Y:S04]  /*0a00*/  STL.64 [R25], R12 ;  /* 0x0000000c19007387 */ /* 0x0017e80000100a00 */
[----:B--2-4-:R3:W-:Y:S02]  /*0a10*/  STL.64 [R25+0x8], R10 ;  /* 0x0000080a19007387 */ /* 0x0147e40000100a00 */
[----:B------:R-:W-:-:S07]  /*0a20*/  LEPC R20, `(.L_x_10) ;  /* 0x000000001014794e */ /* 0x000fce0000000000 */
[----:B---3--:R-:W-:Y:S05]  /*0a30*/  CALL.ABS.NOINC R8 ;  /* 0x0000000008007343 */ /* 0x008fea0003c00000 */
.L_x_10:
        /* <DEDUP_REMOVED lines=13> */
.L_x_11:
        /* <DEDUP_REMOVED lines=13> */
.L_x_12:
        /* <DEDUP_REMOVED lines=13> */
.L_x_13:
        /* <DEDUP_REMOVED lines=13> */
.L_x_14:
        /* <DEDUP_REMOVED lines=13> */
.L_x_15:
        /* <DEDUP_REMOVED lines=13> */
.L_x_16:
        /* <DEDUP_REMOVED lines=13> */
.L_x_17:
        /* <DEDUP_REMOVED lines=13> */
.L_x_18:
        /* <DEDUP_REMOVED lines=13> */
.L_x_19:
        /* <DEDUP_REMOVED lines=13> */
.L_x_20:
        /* <DEDUP_REMOVED lines=13> */
.L_x_21:
        /* <DEDUP_REMOVED lines=13> */
.L_x_22:
[----:B------:R-:W-:Y:S01]  /*1400*/  VIADD R22, R22, 0x10 ;  /* 0x0000001016167836 */ /* 0x000fe20000000000 */
[----:B------:R-:W-:-:S04]  /*1410*/  IADD3 R16, P1, PT, R16, 0x10, RZ ;  /* 0x0000001010107810 */ /* 0x000fc80007f3e0ff */
[----:B------:R-:W-:Y:S02]  /*1420*/  ISETP.NE.AND P0, PT, R22, R2, PT ;  /* 0x000000021600720c */ /* 0x000fe40003f05270 */
[----:B------:R-:W-:-:S11]  /*1430*/  IADD3.X R17, PT, PT, RZ, R17, RZ, P1, !PT ;  /* 0x00000011ff117210 */ /* 0x000fd60000ffe4ff */
[----:B------:R-:W-:Y:S05]  /*1440*/  @P0 BRA `(.L_x_23) ;  /* 0xfffffff000a40947 */ /* 0x000fea000383ffff */
[----:B------:R-:W-:Y:S05]  /*1450*/  BSYNC.RECONVERGENT B6 ;  /* 0x0000000000067941 */ /* 0x000fea0003800200 */
.L_x_6:
[----:B------:R-:W-:-:S13]  /*1460*/  ISETP.NE.AND P0, PT, R26, RZ, PT ;  /* 0x000000ff1a00720c */ /* 0x000fda0003f05270 */
[----:B--2---:R-:W-:Y:S05]  /*1470*/  @!P0 EXIT ;  /* 0x000000000000894d */ /* 0x004fea0003800000 */
[----:B------:R-:W0:Y:S01]  /*1480*/  LDC R23, c[0x0][0x388] ;  /* 0x0000e200ff177b82 */ /* 0x000e220000000800 */
[----:B------:R-:W-:Y:S02]  /*1490*/  ISETP.GE.U32.AND P0, PT, R26, 0x8, PT ;  /* 0x000000081a00780c */ /* 0x000fe40003f06070 */
[----:B0-----:R-:W-:-:S11]  /*14a0*/  LOP3.LUT R23, R23, 0x7, RZ, 0xc0, !PT ;  /* 0x0000000717177812 */ /* 0x001fd600078ec0ff */
[----:B------:R-:W-:Y:S05]  /*14b0*/  @!P0 BRA `(.L_x_24) ;  /* 0x0000000400b08947 */ /* 0x000fea0003800000 */
[----:B------:R-:W0:Y:S01]  /*14c0*/  LDCU.64 UR4, c[0x0][0x380] ;  /* 0x00007000ff0477ac */ /* 0x000e220008000a00 */
[----:B------:R-:W1:Y:S01]  /*14d0*/  LDC.64 R8, c[0x0][0x380] ;  /* 0x0000e000ff087b82 */ /* 0x000e620000000a00 */
[----:B0-----:R-:W-:-:S05]  /*14e0*/  IADD3 R16, P0, PT, R2, UR4, RZ ;  /* 0x0000000402107c10 */ /* 0x001fca000ff1e0ff */
[----:B------:R-:W-:Y:S01]  /*14f0*/  IMAD.X R17, RZ, RZ, UR5, P0 ;  /* 0x00000005ff117e24 */ /* 0x000fe200080e06ff */
[----:B------:R-:W-:Y:S01]  /*1500*/  MOV R22, 0x0 ;  /* 0x0000000000167802 */ /* 0x000fe20000000f00 */
[----:B-1----:R0:W-:Y:S01]  /*1510*/  STL.64 [R1], R8 ;  /* 0x0000000801007387 */ /* 0x0021e20000100a00 */
[----:B------:R-:W1:Y:S03]  /*1520*/  LDCU.64 UR4, c[0x4][0x8] ;  /* 0x01000100ff0477ac */ /* 0x000e660008000a00 */
[----:B------:R-:W2:Y:S01]  /*1530*/  LDG.E.U8 R3, desc[UR36][R16.64] ;  /* 0x0000002410037981 */ /* 0x000ea2000c1e1100 */
[----:B------:R0:W3:Y:S01]  /*1540*/  LDC.64 R10, c[0x4][R22] ;  /* 0x01000000160a7b82 */ /* 0x0000e20000000a00 */
[----:B------:R-:W-:Y:S02]  /*1550*/  IMAD.MOV.U32 R6, RZ, RZ, R19 ;  /* 0x000000ffff067224 */ /* 0x000fe400078e0013 */
[----:B------:R-:W-:-:S02]  /*1560*/  IMAD.MOV.U32 R7, RZ, RZ, R18 ;  /* 0x000000ffff077224 */ /* 0x000fc400078e0012 */
[----:B-1----:R-:W-:Y:S01]  /*1570*/  IMAD.U32 R4, RZ, RZ, UR4 ;  /* 0x00000004ff047e24 */ /* 0x002fe2000f8e00ff */
[----:B------:R-:W-:Y:S01]  /*1580*/  MOV R5, UR5 ;  /* 0x0000000500057c02 */ /* 0x000fe20008000f00 */
[----:B--23--:R0:W-:Y:S06]  /*1590*/  STL.64 [R1+0x8], R2 ;  /* 0x0000080201007387 */ /* 0x00c1ec0000100a00 */
[----:B------:R-:W-:-:S07]  /*15a0*/  LEPC R20, `(.L_x_25) ;  /* 0x000000001014794e */ /* 0x000fce0000000000 */
[----:B0-----:R-:W-:Y:S05]  /*15b0*/  CALL.ABS.NOINC R10 ;  /* 0x000000000a007343 */ /* 0x001fea0003c00000 */
.L_x_25:
        /* <DEDUP_REMOVED lines=13> */
.L_x_26:
        /* <DEDUP_REMOVED lines=13> */
.L_x_27:
        /* <DEDUP_REMOVED lines=13> */
.L_x_28:
        /* <DEDUP_REMOVED lines=13> */
.L_x_29:
        /* <DEDUP_REMOVED lines=13> */
.L_x_30:
        /* <DEDUP_REMOVED lines=13> */
.L_x_31:
        /* <DEDUP_REMOVED lines=13> */
.L_x_32:
[----:B------:R-:W-:-:S07]  /*1b70*/  VIADD R2, R2, 0x8 ;  /* 0x0000000802027836 */ /* 0x000fce0000000000 */
.L_x_24:
[----:B------:R-:W-:-:S13]  /*1b80*/  ISETP.NE.AND P0, PT, R23, RZ, PT ;  /* 0x000000ff1700720c */ /* 0x000fda0003f05270 */
[----:B------:R-:W-:Y:S05]  /*1b90*/  @!P0 EXIT ;  /* 0x000000000000894d */ /* 0x000fea0003800000 */
[----:B------:R-:W0:Y:S01]  /*1ba0*/  LDC R0, c[0x0][0x388] ;  /* 0x0000e200ff007b82 */ /* 0x000e220000000800 */
[----:B------:R-:W-:Y:S02]  /*1bb0*/  ISETP.GE.U32.AND P0, PT, R23, 0x4, PT ;  /* 0x000000041700780c */ /* 0x000fe40003f06070 */
[----:B0-----:R-:W-:-:S11]  /*1bc0*/  LOP3.LUT R23, R0, 0x3, RZ, 0xc0, !PT ;  /* 0x0000000300177812 */ /* 0x001fd600078ec0ff */
[----:B------:R-:W-:Y:S05]  /*1bd0*/  @!P0 BRA `(.L_x_33) ;  /* 0x0000000000e08947 */ /* 0x000fea0003800000 */
[----:B------:R-:W0:Y:S01]  /*1be0*/  LDCU.64 UR4, c[0x0][0x380] ;  /* 0x00007000ff0477ac */ /* 0x000e220008000a00 */
[----:B------:R-:W1:Y:S01]  /*1bf0*/  LDC.64 R8, c[0x0][0x380] ;  /* 0x0000e000ff087b82 */ /* 0x000e620000000a00 */
[----:B0-----:R-:W-:-:S04]  /*1c00*/  IADD3 R16, P0, PT, R2, UR4, RZ ;  /* 0x0000000402107c10 */ /* 0x001fc8000ff1e0ff */
[----:B------:R-:W-:Y:S01]  /*1c10*/  IADD3.X R17, PT, PT, RZ, UR5, RZ, P0, !PT ;  /* 0x00000005ff117c10 */ /* 0x000fe200087fe4ff */
[----:B------:R-:W0:Y:S04]  /*1c20*/  LDCU.64 UR4, c[0x4][0x8] ;  /* 0x01000100ff0477ac */ /* 0x000e280008000a00 */
[----:B------:R-:W2:Y:S01]  /*1c30*/  LDG.E.U8 R3, desc[UR36][R16.64] ;  /* 0x0000002410037981 */ /* 0x000ea2000c1e1100 */
[----:B------:R-:W-:Y:S01]  /*1c40*/  MOV R22, 0x0 ;  /* 0x0000000000167802 */ /* 0x000fe20000000f00 */
[----:B------:R-:W-:Y:S01]  /*1c50*/  IMAD.MOV.U32 R7, RZ, RZ, R18 ;  /* 0x000000ffff077224 */ /* 0x000fe200078e0012 */
[----:B------:R-:W-:Y:S01]  /*1c60*/  MOV R6, R19 ;  /* 0x0000001300067202 */ /* 0x000fe20000000f00 */
[----:B-1----:R1:W-:Y:S01]  /*1c70*/  STL.64 [R1], R8 ;  /* 0x0000000801007387 */ /* 0x0023e20000100a00 */
[----:B------:R1:W3:Y:S01]  /*1c80*/  LDC.64 R10, c[0x4][R22] ;  /* 0x01000000160a7b82 */ /* 0x0002e20000000a00 */
[----:B0-----:R-:W-:-:S02]  /*1c90*/  IMAD.U32 R4, RZ, RZ, UR4 ;  /* 0x00000004ff047e24 */ /* 0x001fc4000f8e00ff */
[----:B------:R-:W-:Y:S01]  /*1ca0*/  IMAD.U32 R5, RZ, RZ, UR5 ;  /* 0x00000005ff057e24 */ /* 0x000fe2000f8e00ff */
[----:B--23--:R1:W-:Y:S06]  /*1cb0*/  STL.64 [R1+0x8], R2 ;  /* 0x0000080201007387 */ /* 0x00c3ec0000100a00 */
[----:B------:R-:W-:-:S07]  /*1cc0*/  LEPC R20, `(.L_x_34) ;  /* 0x000000001014794e */ /* 0x000fce0000000000 */
[----:B-1----:R-:W-:Y:S05]  /*1cd0*/  CALL.ABS.NOINC R10 ;  /* 0x000000000a007343 */ /* 0x002fea0003c00000 */
.L_x_34:
        /* <DEDUP_REMOVED lines=13> */
.L_x_35:
        /* <DEDUP_REMOVED lines=13> */
.L_x_36:
        /* <DEDUP_REMOVED lines=13> */
.L_x_37:
[----:B------:R-:W-:-:S07]  /*1f50*/  VIADD R2, R2, 0x4 ;  /* 0x0000000402027836 */ /* 0x000fce0000000000 */
.L_x_33:
[----:B------:R-:W-:-:S13]  /*1f60*/  ISETP.NE.AND P0, PT, R23, RZ, PT ;  /* 0x000000ff1700720c */ /* 0x000fda0003f05270 */
[----:B------:R-:W-:Y:S05]  /*1f70*/  @!P0 EXIT ;  /* 0x000000000000894d */ /* 0x000fea0003800000 */
[----:B------:R-:W0:Y:S01]  /*1f80*/  LDCU.64 UR4, c[0x0][0x380] ;  /* 0x00007000ff0477ac */ /* 0x000e220008000a00 */
[----:B------:R-:W-:Y:S02]  /*1f90*/  IADD3 R16, PT, PT, -R23, RZ, RZ ;  /* 0x000000ff17107210 */ /* 0x000fe40007ffe1ff */
[----:B0-----:R-:W-:-:S05]  /*1fa0*/  IADD3 R17, P0, PT, R2, UR4, RZ ;  /* 0x0000000402117c10 */ /* 0x001fca000ff1e0ff */
[----:B------:R-:W-:-:S08]  /*1fb0*/  IMAD.X R22, RZ, RZ, UR5, P0 ;  /* 0x00000005ff167e24 */ /* 0x000fd000080e06ff */
.L_x_39:
[----:B------:R-:W-:Y:S01]  /*1fc0*/  IMAD.MOV.U32 R6, RZ, RZ, R17 ;  /* 0x000000ffff067224 */ /* 0x000fe200078e0011 */
[----:B------:R-:W-:Y:S01]  /*1fd0*/  MOV R7, R22 ;  /* 0x0000001600077202 */ /* 0x000fe20000000f00 */
[----:B------:R-:W0:Y:S01]  /*1fe0*/  LDC.64 R10, c[0x0][0x380] ;  /* 0x0000e000ff0a7b82 */ /* 0x000e220000000a00 */
[----:B------:R-:W-:Y:S01]  /*1ff0*/  MOV R8, 0x0 ;  /* 0x0000000000087802 */ /* 0x000fe20000000f00 */
[----:B------:R-:W1:Y:S02]  /*2000*/  LDCU.64 UR4, c[0x4][0x8] ;  /* 0x01000100ff0477ac */ /* 0x000e640008000a00 */
[----:B------:R2:W3:Y:S01]  /*2010*/  LDG.E.U8 R3, desc[UR36][R6.64] ;  /* 0x0000002406037981 */ /* 0x0004e2000c1e1100 */
[----:B------:R-:W-:-:S03]  /*2020*/  VIADD R16, R16, 0x1 ;  /* 0x0000000110107836 */ /* 0x000fc60000000000 */
[----:B------:R-:W4:Y:S02]  /*2030*/  LDC.64 R8, c[0x4][R8] ;  /* 0x0100000008087b82 */ /* 0x000f240000000a00 */
[----:B------:R-:W-:-:S04]  /*2040*/  ISETP.NE.AND P0, PT, R16, RZ, PT ;  /* 0x000000ff1000720c */ /* 0x000fc80003f05270 */
[----:B------:R-:W-:Y:S01]  /*2050*/  P2R R23, PR, RZ, 0x1 ;  /* 0x00000001ff177803 */ /* 0x000fe20000000000 */
[----:B--2---:R-:W-:Y:S01]  /*2060*/  IMAD.MOV.U32 R6, RZ, RZ, R19 ;  /* 0x000000ffff067224 */ /* 0x004fe200078e0013 */
[----:B------:R-:W-:Y:S01]  /*2070*/  MOV R7, R18 ;  /* 0x0000001200077202 */ /* 0x000fe20000000f00 */
[----:B-1----:R-:W-:Y:S01]  /*2080*/  IMAD.U32 R4, RZ, RZ, UR4 ;  /* 0x00000004ff047e24 */ /* 0x002fe2000f8e00ff */
[----:B------:R-:W-:Y:S01]  /*2090*/  MOV R5, UR5 ;  /* 0x0000000500057c02 */ /* 0x000fe20008000f00 */
[----:B0-----:R0:W-:Y:S04]  /*20a0*/  STL.64 [R1], R10 ;  /* 0x0000000a01007387 */ /* 0x0011e80000100a00 */
[----:B---34-:R0:W-:Y:S02]  /*20b0*/  STL.64 [R1+0x8], R2 ;  /* 0x0000080201007387 */ /* 0x0181e40000100a00 */
[----:B------:R-:W-:-:S07]  /*20c0*/  LEPC R20, `(.L_x_38) ;  /* 0x000000001014794e */ /* 0x000fce0000000000 */
[----:B0-----:R-:W-:Y:S05]  /*20d0*/  CALL.ABS.NOINC R8 ;  /* 0x0000000008007343 */ /* 0x001fea0003c00000 */
.L_x_38:
[----:B------:R-:W-:Y:S01]  /*20e0*/  ISETP.NE.AND P6, PT, R23, RZ, PT ;  /* 0x000000ff1700720c */ /* 0x000fe20003fc5270 */
[----:B------:R-:W-:Y:S01]  /*20f0*/  VIADD R2, R2, 0x1 ;  /* 0x0000000102027836 */ /* 0x000fe20000000000 */
[----:B------:R-:W-:-:S04]  /*2100*/  IADD3 R17, P0, PT, R17, 0x1, RZ ;  /* 0x0000000111117810 */ /* 0x000fc80007f1e0ff */
[----:B------:R-:W-:-:S07]  /*2110*/  IADD3.X R22, PT, PT, RZ, R22, RZ, P0, !PT ;  /* 0x00000016ff167210 */ /* 0x000fce00007fe4ff */
[----:B------:R-:W-:Y:S05]  /*2120*/  @P6 BRA `(.L_x_39) ;  /* 0xfffffffc00a46947 */ /* 0x000fea000383ffff */
[----:B------:R-:W-:Y:S05]  /*2130*/  EXIT ;  /* 0x000000000000794d */ /* 0x000fea0003800000 */
.L_x_40:
[----:B------:R-:W-:-:S00]  /*2140*/  BRA `(.L_x_40) ;  /* 0xfffffffc00fc7947 */ /* 0x000fc0000383ffff */
[----:B------:R-:W-:-:S00]  /*2150*/  NOP ;  /* 0x0000000000007918 */ /* 0x000fc00000000000 */
        /* <DEDUP_REMOVED lines=10> */
.L_x_41:


//--------------------- .nv.global.init           --------------------------
	.section	.nv.global.init,"aw",@progbits
.nv.global.init:
	.type		$str,@object
	.size		$str,(.L_0 - $str)
$str:
        /*0000*/ 	.byte	0x76, 0x61, 0x6c, 0x75, 0x65, 0x20, 0x61, 0x74, 0x20, 0x25, 0x70, 0x2b, 0x5b, 0x25, 0x64, 0x5d
        /*0010*/ 	.byte	0x3a, 0x20, 0x30, 0x78, 0x25, 0x78, 0x0a, 0x00
.L_0:


//--------------------- .nv.shared.reserved.0     --------------------------
	.section	.nv.shared.reserved.0,"aw",@nobits
	.weak		__nv_reservedSMEM_offset_0_alias
	.size		__nv_reservedSMEM_offset_0_alias, 0, 64
	.other		__nv_reservedSMEM_offset_0_alias,@"STO_CUDA_RESERVED_SHARED STV_DEFAULT"
__nv_reservedSMEM_offset_0_alias:
	.zero		0
	.zero		64


//--------------------- .nv.constant0._Z5touchPvi --------------------------
	.section	.nv.constant0._Z5touchPvi,"a",@progbits
	.sectionflags	@""
	.align	4
.nv.constant0._Z5touchPvi:
	.zero		908


//--------------------- SYMBOLS --------------------------

	.type		.nv.reservedSmem.offset0,@object
	.size		.nv.reservedSmem.offset0,0x4
	.type		vprintf,@function
